//
// Generated by NVIDIA NVVM Compiler
//
// Compiler Build ID: CL-36424714
// Cuda compilation tools, release 13.0, V13.0.88
// Based on NVVM 20.0.0
//

.version 9.0
.target sm_100
.address_size 64

	// .globl	_Z15global_mem_readPfS_m

.visible .entry _Z15global_mem_readPfS_m(
	.param .u64 .ptr .align 1 _Z15global_mem_readPfS_m_param_0,
	.param .u64 .ptr .align 1 _Z15global_mem_readPfS_m_param_1,
	.param .u64 _Z15global_mem_readPfS_m_param_2
)
{
	.reg .pred 	%p<3>;
	.reg .b32 	%r<7>;
	.reg .b32 	%f<2>;
	.reg .b64 	%rd<14>;

	ld.param.u64 	%rd7, [_Z15global_mem_readPfS_m_param_0];
	ld.param.u64 	%rd8, [_Z15global_mem_readPfS_m_param_1];
	ld.param.u64 	%rd9, [_Z15global_mem_readPfS_m_param_2];
	mov.u32 	%r2, %ctaid.x;
	mov.u32 	%r3, %ntid.x;
	mov.u32 	%r4, %tid.x;
	mad.lo.s32 	%r5, %r2, %r3, %r4;
	cvt.u64.u32 	%rd13, %r5;
	mov.u32 	%r6, %nctaid.x;
	mul.lo.s32 	%r1, %r3, %r6;
	setp.le.u64 	%p1, %rd9, %rd13;
	@%p1 bra 	$L__BB0_3;
	cvt.u64.u32 	%rd2, %r1;
	cvta.to.global.u64 	%rd3, %rd7;
	cvta.to.global.u64 	%rd4, %rd8;
$L__BB0_2:
	shl.b64 	%rd10, %rd13, 2;
	add.s64 	%rd11, %rd3, %rd10;
	ld.global.f32 	%f1, [%rd11];
	add.s64 	%rd12, %rd4, %rd10;
	st.global.f32 	[%rd12], %f1;
	add.s64 	%rd13, %rd13, %rd2;
	setp.lt.u64 	%p2, %rd13, %rd9;
	@%p2 bra 	$L__BB0_2;
$L__BB0_3:
	ret;

}


// ===== COMPILED SASS (sm_100) =====

	.target	sm_100

	.elftype	@"ET_EXEC"


//--------------------- .note.nv.tkinfo           --------------------------
	.section	.note.nv.tkinfo,"",@"SHT_NOTE"
	.sectionflags	@"SHF_NOTE_NV_TKINFO"
	.tkinfo
        /*0018*/ 	.word	0x00000002
        /*0030*/ 	.string	""
        /*0030*/ 	.string	"ptxas"
        /*0030*/ 	.string	"Cuda compilation tools, release 13.0, V13.0.88"
        /*0030*/ 	.string	"Build cuda_13.0.r13.0/compiler.36424714_0"
        /*0030*/ 	.string	"-arch sm_100 -m 64 "



//--------------------- .note.nv.cuinfo           --------------------------
	.section	.note.nv.cuinfo,"",@"SHT_NOTE"
	.sectionflags	@"SHF_NOTE_NV_CUINFO"
        /*0018*/ 	.short	0x0002
        /*001a*/ 	.short	0x0064
        /*001c*/ 	.short	0x0082
	.zero		2


//--------------------- .nv.info                  --------------------------
	.section	.nv.info,"",@"SHT_CUDA_INFO"
	.align	4


	//----- nvinfo : EIATTR_REGCOUNT
	.align		4
        /*0000*/ 	.byte	0x04, 0x2f
        /*0002*/ 	.short	(.L_1 - .L_0)
	.align		4
.L_0:
        /*0004*/ 	.word	index@(_Z15global_mem_readPfS_m)
        /*0008*/ 	.word	0x0000000a


	//----- nvinfo : EIATTR_FRAME_SIZE
	.align		4
.L_1:
        /*000c*/ 	.byte	0x04, 0x11
        /*000e*/ 	.short	(.L_3 - .L_2)
	.align		4
.L_2:
        /*0010*/ 	.word	index@(_Z15global_mem_readPfS_m)
        /*0014*/ 	.word	0x00000000


	//----- nvinfo : EIATTR_MIN_STACK_SIZE
	.align		4
.L_3:
        /*0018*/ 	.byte	0x04, 0x12
        /*001a*/ 	.short	(.L_5 - .L_4)
	.align		4
.L_4:
        /*001c*/ 	.word	index@(_Z15global_mem_readPfS_m)
        /*0020*/ 	.word	0x00000000
.L_5:


//--------------------- .nv.compat                --------------------------
	.section	.nv.compat,"",@"SHT_CUDA_COMPAT_INFO"
	.align	4
        /*0000*/ 	.byte	0x02, 0x09, 0x00, 0x00, 0x02, 0x02, 0x01, 0x00, 0x02, 0x05, 0x05, 0x00, 0x03, 0x07, 0x01, 0x01
        /*0010*/ 	.byte	0x02, 0x03, 0x00, 0x00, 0x02, 0x06, 0x01, 0x00, 0x04, 0x0b, 0x08, 0x00, 0x09, 0x00, 0x00, 0x00
        /*0020*/ 	.byte	0x00, 0x00, 0x00, 0x00


//--------------------- .nv.info._Z15global_mem_readPfS_m --------------------------
	.section	.nv.info._Z15global_mem_readPfS_m,"",@"SHT_CUDA_INFO"
	.sectionflags	@""
	.align	4


	//----- nvinfo : EIATTR_CUDA_API_VERSION
	.align		4
        /*0000*/ 	.byte	0x04, 0x37
        /*0002*/ 	.short	(.L_7 - .L_6)
.L_6:
        /*0004*/ 	.word	0x00000082


	//----- nvinfo : EIATTR_KPARAM_INFO
	.align		4
.L_7:
        /*0008*/ 	.byte	0x04, 0x17
        /*000a*/ 	.short	(.L_9 - .L_8)
.L_8:
        /*000c*/ 	.word	0x00000000
        /*0010*/ 	.short	0x0002
        /*0012*/ 	.short	0x0010
        /*0014*/ 	.byte	0x00, 0xf0, 0x21, 0x00


	//----- nvinfo : EIATTR_KPARAM_INFO
	.align		4
.L_9:
        /*0018*/ 	.byte	0x04, 0x17
        /*001a*/ 	.short	(.L_11 - .L_10)
.L_10:
        /*001c*/ 	.word	0x00000000
        /*0020*/ 	.short	0x0001
        /*0022*/ 	.short	0x0008
        /*0024*/ 	.byte	0x00, 0xf5, 0x21, 0x00


	//----- nvinfo : EIATTR_KPARAM_INFO
	.align		4
.L_11:
        /*0028*/ 	.byte	0x04, 0x17
        /*002a*/ 	.short	(.L_13 - .L_12)
.L_12:
        /*002c*/ 	.word	0x00000000
        /*0030*/ 	.short	0x0000
        /*0032*/ 	.short	0x0000
        /*0034*/ 	.byte	0x00, 0xf5, 0x21, 0x00


	//----- nvinfo : EIATTR_SPARSE_MMA_MASK
	.align		4
.L_13:
        /*0038*/ 	.byte	0x03, 0x50
        /*003a*/ 	.short	0x0000


	//----- nvinfo : EIATTR_MAXREG_COUNT
	.align		4
        /*003c*/ 	.byte	0x03, 0x1b
        /*003e*/ 	.short	0x00ff


	//----- nvinfo : EIATTR_MERCURY_ISA_VERSION
	.align		4
        /*0040*/ 	.byte	0x03, 0x5f
        /*0042*/ 	.short	0x0101


	//----- nvinfo : EIATTR_VRC_CTA_INIT_COUNT
	.align		4
        /*0044*/ 	.byte	0x02, 0x4a
	.zero		1
	.zero		1


	//----- nvinfo : EIATTR_EXIT_INSTR_OFFSETS
	.align		4
        /*0048*/ 	.byte	0x04, 0x1c
        /*004a*/ 	.short	(.L_15 - .L_14)


	//   ....[0]....
.L_14:
        /*004c*/ 	.word	0x000000a0


	//   ....[1]....
        /*0050*/ 	.word	0x000001b0


	//----- nvinfo : EIATTR_CRS_STACK_SIZE
	.align		4
.L_15:
        /*0054*/ 	.byte	0x04, 0x1e
        /*0056*/ 	.short	(.L_17 - .L_16)
.L_16:
        /*0058*/ 	.word	0x00000000


	//----- nvinfo : EIATTR_CBANK_PARAM_SIZE
	.align		4
.L_17:
        /*005c*/ 	.byte	0x03, 0x19
        /*005e*/ 	.short	0x0018


	//----- nvinfo : EIATTR_PARAM_CBANK
	.align		4
        /*0060*/ 	.byte	0x04, 0x0a
        /*0062*/ 	.short	(.L_19 - .L_18)
	.align		4
.L_18:
        /*0064*/ 	.word	index@(.nv.constant0._Z15global_mem_readPfS_m)
        /*0068*/ 	.short	0x0380
        /*006a*/ 	.short	0x0018


	//----- nvinfo : EIATTR_SW_WAR
	.align		4
.L_19:
        /*006c*/ 	.byte	0x04, 0x36
        /*006e*/ 	.short	(.L_21 - .L_20)
.L_20:
        /*0070*/ 	.word	0x00000008
.L_21:


//--------------------- .nv.callgraph             --------------------------
	.section	.nv.callgraph,"",@"SHT_CUDA_CALLGRAPH"
	.align	4
	.sectionentsize	8
	.align		4
        /*0000*/ 	.word	0x00000000
	.align		4
        /*0004*/ 	.word	0xffffffff
	.align		4
        /*0008*/ 	.word	0x00000000
	.align		4
        /*000c*/ 	.word	0xfffffffe
	.align		4
        /*0010*/ 	.word	0x00000000
	.align		4
        /*0014*/ 	.word	0xfffffffd
	.align		4
        /*0018*/ 	.word	0x00000000
	.align		4
        /*001c*/ 	.word	0xfffffffc


//--------------------- .text._Z15global_mem_readPfS_m --------------------------
	.section	.text._Z15global_mem_readPfS_m,"ax",@progbits
	.align	128
        .global         _Z15global_mem_readPfS_m
        .type           _Z15global_mem_readPfS_m,@function
        .size           _Z15global_mem_readPfS_m,(.L_x_2 - _Z15global_mem_readPfS_m)
        .other          _Z15global_mem_readPfS_m,@"STO_CUDA_ENTRY STV_DEFAULT"
_Z15global_mem_readPfS_m:
.text._Z15global_mem_readPfS_m:
[----:B------:R-:W-:Y:S01]  /*0000*/  LDC R1, c[0x0][0x37c] ;  /* 0x0000df00ff017b82 */ /* 0x000fe20000000800 */
[----:B------:R-:W0:Y:S07]  /*0010*/  S2R R3, SR_TID.X ;  /* 0x0000000000037919 */ /* 0x000e2e0000002100 */
[----:B------:R-:W0:Y:S01]  /*0020*/  S2UR UR4, SR_CTAID.X ;  /* 0x00000000000479c3 */ /* 0x000e220000002500 */
[----:B------:R-:W1:Y:S07]  /*0030*/  LDCU.64 UR6, c[0x0][0x390] ;  /* 0x00007200ff0677ac */ /* 0x000e6e0008000a00 */
[----:B------:R-:W0:Y:S01]  /*0040*/  LDC R6, c[0x0][0x360] ;  /* 0x0000d800ff067b82 */ /* 0x000e220000000800 */
[----:B------:R-:W2:Y:S01]  /*0050*/  LDCU UR5, c[0x0][0x370] ;  /* 0x00006e00ff0577ac */ /* 0x000ea20008000800 */
[----:B0-----:R-:W-:-:S02]  /*0060*/  IMAD R0, R6, UR4, R3 ;  /* 0x0000000406007c24 */ /* 0x001fc4000f8e0203 */
[----:B--2---:R-:W-:-:S03]  /*0070*/  IMAD R6, R6, UR5, RZ ;  /* 0x0000000506067c24 */ /* 0x004fc6000f8e02ff */
[----:B-1----:R-:W-:-:S04]  /*0080*/  ISETP.GE.U32.AND P0, PT, R0, UR6, PT ;  /* 0x0000000600007c0c */ /* 0x002fc8000bf06070 */
[----:B------:R-:W-:-:S13]  /*0090*/  ISETP.GE.U32.AND.EX P0, PT, RZ, UR7, PT, P0 ;  /* 0x00000007ff007c0c */ /* 0x000fda000bf06100 */
[----:B------:R-:W-:Y:S05]  /*00a0*/  @P0 EXIT ;  /* 0x000000000000094d */ /* 0x000fea0003800000 */
[----:B------:R-:W-:Y:S01]  /*00b0*/  IMAD.MOV.U32 R7, RZ, RZ, RZ ;  /* 0x000000ffff077224 */ /* 0x000fe200078e00ff */
[----:B------:R-:W0:Y:S01]  /*00c0*/  LDCU.64 UR4, c[0x0][0x358] ;  /* 0x00006b00ff0477ac */ /* 0x000e220008000a00 */
[----:B------:R-:W1:Y:S05]  /*00d0*/  LDCU.128 UR8, c[0x0][0x380] ;  /* 0x00007000ff0877ac */ /* 0x000e6a0008000c00 */
.L_x_0:
[C---:B--2---:R-:W-:Y:S01]  /*00e0*/  IMAD.SHL.U32 R4, R0.reuse, 0x4, RZ ;  /* 0x0000000400047824 */ /* 0x044fe200078e00ff */
[----:B------:R-:W-:-:S04]  /*00f0*/  SHF.L.U64.HI R5, R0, 0x2, R7 ;  /* 0x0000000200057819 */ /* 0x000fc80000010207 */
[----:B-1----:R-:W-:-:S04]  /*0100*/  IADD3 R2, P0, PT, R4, UR8, RZ ;  /* 0x0000000804027c10 */ /* 0x002fc8000ff1e0ff */
[----:B------:R-:W-:-:S06]  /*0110*/  IADD3.X R3, PT, PT, R5, UR9, RZ, P0, !PT ;  /* 0x0000000905037c10 */ /* 0x000fcc00087fe4ff */
[----:B0-----:R-:W2:Y:S01]  /*0120*/  LDG.E R3, desc[UR4][R2.64] ;  /* 0x0000000402037981 */ /* 0x001ea2000c1e1900 */
[----:B------:R-:W-:-:S04]  /*0130*/  IADD3 R4, P0, PT, R4, UR10, RZ ;  /* 0x0000000a04047c10 */ /* 0x000fc8000ff1e0ff */
[----:B------:R-:W-:Y:S02]  /*0140*/  IADD3.X R5, PT, PT, R5, UR11, RZ, P0, !PT ;  /* 0x0000000b05057c10 */ /* 0x000fe400087fe4ff */
[----:B------:R-:W-:-:S05]  /*0150*/  IADD3 R0, P0, PT, R6, R0, RZ ;  /* 0x0000000006007210 */ /* 0x000fca0007f1e0ff */
[----:B------:R-:W-:Y:S01]  /*0160*/  IMAD.X R7, RZ, RZ, R7, P0 ;  /* 0x000000ffff077224 */ /* 0x000fe200000e0607 */
[----:B------:R-:W-:-:S04]  /*0170*/  ISETP.GE.U32.AND P0, PT, R0, UR6, PT ;  /* 0x0000000600007c0c */ /* 0x000fc8000bf06070 */
[----:B------:R-:W-:Y:S01]  /*0180*/  ISETP.GE.U32.AND.EX P0, PT, R7, UR7, PT, P0 ;  /* 0x0000000707007c0c */ /* 0x000fe2000bf06100 */
[----:B--2---:R2:W-:-:S12]  /*0190*/  STG.E desc[UR4][R4.64], R3 ;  /* 0x0000000304007986 */ /* 0x0045d8000c101904 */
[----:B------:R-:W-:Y:S05]  /*01a0*/  @!P0 BRA `(.L_x_0) ;  /* 0xfffffffc00cc8947 */ /* 0x000fea000383ffff */
[----:B------:R-:W-:Y:S05]  /*01b0*/  EXIT ;  /* 0x000000000000794d */ /* 0x000fea0003800000 */
.L_x_1:
[----:B------:R-:W-:-:S00]  /*01c0*/  BRA `(.L_x_1) ;  /* 0xfffffffc00fc7947 */ /* 0x000fc0000383ffff */
[----:B------:R-:W-:-:S00]  /*01d0*/  NOP ;  /* 0x0000000000007918 */ /* 0x000fc00000000000 */
        /* <DEDUP_REMOVED lines=10> */
.L_x_2:


//--------------------- .nv.shared.reserved.0     --------------------------
	.section	.nv.shared.reserved.0,"aw",@nobits
	.weak		__nv_reservedSMEM_offset_0_alias
	.size		__nv_reservedSMEM_offset_0_alias, 0, 64
	.other		__nv_reservedSMEM_offset_0_alias,@"STO_CUDA_RESERVED_SHARED STV_DEFAULT"
__nv_reservedSMEM_offset_0_alias:
	.zero		0
	.zero		64


//--------------------- .nv.constant0._Z15global_mem_readPfS_m --------------------------
	.section	.nv.constant0._Z15global_mem_readPfS_m,"a",@progbits
	.sectionflags	@""
	.align	4
.nv.constant0._Z15global_mem_readPfS_m:
	.zero		920


//--------------------- SYMBOLS --------------------------

	.type		.nv.reservedSmem.offset0,@object
	.size		.nv.reservedSmem.offset0,0x4
